//
// Generated by NVIDIA NVVM Compiler
//
// Compiler Build ID: CL-36424714
// Cuda compilation tools, release 13.0, V13.0.88
// Based on NVVM 20.0.0
//

.version 9.0
.target sm_100
.address_size 64

	// .globl	_Z20kernel_tiles_to_rowsPKmPmi

.visible .entry _Z20kernel_tiles_to_rowsPKmPmi(
	.param .u64 .ptr .align 1 _Z20kernel_tiles_to_rowsPKmPmi_param_0,
	.param .u64 .ptr .align 1 _Z20kernel_tiles_to_rowsPKmPmi_param_1,
	.param .u32 _Z20kernel_tiles_to_rowsPKmPmi_param_2
)
{
	.reg .pred 	%p<4>;
	.reg .b32 	%r<16>;
	.reg .b64 	%rd<53>;

	ld.param.u64 	%rd1, [_Z20kernel_tiles_to_rowsPKmPmi_param_0];
	ld.param.u64 	%rd2, [_Z20kernel_tiles_to_rowsPKmPmi_param_1];
	ld.param.u32 	%r4, [_Z20kernel_tiles_to_rowsPKmPmi_param_2];
	shr.s32 	%r5, %r4, 31;
	shr.u32 	%r6, %r5, 26;
	add.s32 	%r7, %r4, %r6;
	shr.s32 	%r1, %r7, 6;
	mov.u32 	%r8, %ctaid.x;
	mov.u32 	%r9, %ntid.x;
	mov.u32 	%r10, %tid.x;
	mad.lo.s32 	%r2, %r8, %r9, %r10;
	mov.u32 	%r3, %ctaid.y;
	setp.ge.s32 	%p1, %r3, %r4;
	setp.ge.s32 	%p2, %r2, %r1;
	or.pred  	%p3, %p1, %p2;
	@%p3 bra 	$L__BB0_2;
	cvta.to.global.u64 	%rd3, %rd2;
	cvta.to.global.u64 	%rd4, %rd1;
	shr.u32 	%r11, %r4, 3;
	shr.u32 	%r12, %r3, 3;
	mul.wide.u32 	%rd5, %r11, %r12;
	shl.b32 	%r13, %r3, 3;
	and.b32  	%r14, %r13, 56;
	shl.b32 	%r15, %r2, 3;
	cvt.s64.s32 	%rd6, %r15;
	add.s64 	%rd7, %rd5, %rd6;
	shl.b64 	%rd8, %rd7, 3;
	add.s64 	%rd9, %rd4, %rd8;
	ld.global.nc.u64 	%rd10, [%rd9];
	shr.u64 	%rd11, %rd10, %r14;
	and.b64  	%rd12, %rd11, 255;
	ld.global.nc.u64 	%rd13, [%rd9+8];
	shr.u64 	%rd14, %rd13, %r14;
	shl.b64 	%rd15, %rd14, 8;
	and.b64  	%rd16, %rd15, 65280;
	or.b64  	%rd17, %rd16, %rd12;
	ld.global.nc.u64 	%rd18, [%rd9+16];
	shr.u64 	%rd19, %rd18, %r14;
	shl.b64 	%rd20, %rd19, 16;
	and.b64  	%rd21, %rd20, 16711680;
	or.b64  	%rd22, %rd21, %rd17;
	ld.global.nc.u64 	%rd23, [%rd9+24];
	shr.u64 	%rd24, %rd23, %r14;
	shl.b64 	%rd25, %rd24, 24;
	and.b64  	%rd26, %rd25, 4278190080;
	or.b64  	%rd27, %rd26, %rd22;
	ld.global.nc.u64 	%rd28, [%rd9+32];
	shr.u64 	%rd29, %rd28, %r14;
	shl.b64 	%rd30, %rd29, 32;
	and.b64  	%rd31, %rd30, 1095216660480;
	or.b64  	%rd32, %rd31, %rd27;
	ld.global.nc.u64 	%rd33, [%rd9+40];
	shr.u64 	%rd34, %rd33, %r14;
	shl.b64 	%rd35, %rd34, 40;
	and.b64  	%rd36, %rd35, 280375465082880;
	or.b64  	%rd37, %rd36, %rd32;
	ld.global.nc.u64 	%rd38, [%rd9+48];
	shr.u64 	%rd39, %rd38, %r14;
	shl.b64 	%rd40, %rd39, 48;
	and.b64  	%rd41, %rd40, 71776119061217280;
	or.b64  	%rd42, %rd41, %rd37;
	ld.global.nc.u64 	%rd43, [%rd9+56];
	shr.u64 	%rd44, %rd43, %r14;
	shl.b64 	%rd45, %rd44, 56;
	or.b64  	%rd46, %rd45, %rd42;
	cvt.u64.u32 	%rd47, %r3;
	cvt.s64.s32 	%rd48, %r1;
	cvt.s64.s32 	%rd49, %r2;
	mad.lo.s64 	%rd50, %rd48, %rd47, %rd49;
	shl.b64 	%rd51, %rd50, 3;
	add.s64 	%rd52, %rd3, %rd51;
	st.global.u64 	[%rd52], %rd46;
$L__BB0_2:
	ret;

}
	// .globl	_Z20kernel_gol_step_rowsPKmPmii
.visible .entry _Z20kernel_gol_step_rowsPKmPmii(
	.param .u64 .ptr .align 1 _Z20kernel_gol_step_rowsPKmPmii_param_0,
	.param .u64 .ptr .align 1 _Z20kernel_gol_step_rowsPKmPmii_param_1,
	.param .u32 _Z20kernel_gol_step_rowsPKmPmii_param_2,
	.param .u32 _Z20kernel_gol_step_rowsPKmPmii_param_3
)
{
	.reg .pred 	%p<22>;
	.reg .b32 	%r<44>;
	.reg .b64 	%rd<121>;

	ld.param.u64 	%rd34, [_Z20kernel_gol_step_rowsPKmPmii_param_0];
	ld.param.u64 	%rd35, [_Z20kernel_gol_step_rowsPKmPmii_param_1];
	ld.param.u32 	%r5, [_Z20kernel_gol_step_rowsPKmPmii_param_2];
	ld.param.u32 	%r6, [_Z20kernel_gol_step_rowsPKmPmii_param_3];
	cvta.to.global.u64 	%rd1, %rd34;
	mov.u32 	%r7, %ctaid.x;
	mov.u32 	%r8, %ntid.x;
	mov.u32 	%r9, %tid.x;
	mad.lo.s32 	%r1, %r7, %r8, %r9;
	mov.u32 	%r2, %ctaid.y;
	setp.ge.s32 	%p1, %r2, %r5;
	setp.ge.s32 	%p2, %r1, %r6;
	or.pred  	%p3, %p1, %p2;
	@%p3 bra 	$L__BB1_22;
	setp.eq.s32 	%p4, %r2, 0;
	mov.b64 	%rd109, 0;
	mov.u64 	%rd110, %rd109;
	@%p4 bra 	$L__BB1_3;
	add.s32 	%r10, %r2, -1;
	cvt.u64.u32 	%rd38, %r10;
	cvt.s64.s32 	%rd39, %r6;
	mul.lo.s64 	%rd40, %rd39, %rd38;
	shl.b64 	%rd41, %rd40, 3;
	add.s64 	%rd109, %rd1, %rd41;
	add.s64 	%rd110, %rd34, %rd41;
$L__BB1_3:
	cvt.u64.u32 	%rd44, %r2;
	cvt.s64.s32 	%rd6, %r6;
	mul.lo.s64 	%rd7, %rd6, %rd44;
	shl.b64 	%rd45, %rd7, 3;
	add.s64 	%rd8, %rd1, %rd45;
	add.s32 	%r3, %r2, 1;
	setp.ge.u32 	%p5, %r3, %r5;
	mov.b64 	%rd111, 0;
	mov.u64 	%rd112, %rd111;
	@%p5 bra 	$L__BB1_5;
	cvt.u64.u32 	%rd46, %r3;
	mul.lo.s64 	%rd47, %rd6, %rd46;
	shl.b64 	%rd48, %rd6, 3;
	add.s64 	%rd111, %rd8, %rd48;
	shl.b64 	%rd49, %rd47, 3;
	add.s64 	%rd112, %rd34, %rd49;
$L__BB1_5:
	cvt.s64.s32 	%rd13, %r1;
	mul.wide.s32 	%rd51, %r1, 8;
	add.s64 	%rd14, %rd8, %rd51;
	ld.global.nc.u64 	%rd15, [%rd14];
	setp.lt.s32 	%p6, %r1, 1;
	mov.b64 	%rd113, 0;
	@%p6 bra 	$L__BB1_7;
	add.s32 	%r11, %r1, -1;
	mul.wide.u32 	%rd52, %r11, 8;
	add.s64 	%rd53, %rd8, %rd52;
	ld.global.nc.u64 	%rd113, [%rd53];
$L__BB1_7:
	add.s32 	%r4, %r1, 1;
	setp.ge.s32 	%p7, %r4, %r6;
	mov.b64 	%rd114, 0;
	@%p7 bra 	$L__BB1_9;
	ld.global.nc.u64 	%rd114, [%rd14+8];
$L__BB1_9:
	setp.eq.s64 	%p8, %rd110, 0;
	shl.b64 	%rd56, %rd13, 3;
	add.s64 	%rd20, %rd109, %rd56;
	mov.b64 	%rd115, 0;
	@%p8 bra 	$L__BB1_11;
	ld.global.nc.u64 	%rd115, [%rd20];
$L__BB1_11:
	setp.lt.s32 	%p9, %r1, 1;
	mov.b64 	%rd116, 0;
	or.pred  	%p11, %p9, %p8;
	@%p11 bra 	$L__BB1_13;
	add.s32 	%r12, %r1, -1;
	mul.wide.u32 	%rd58, %r12, 8;
	add.s64 	%rd59, %rd109, %rd58;
	ld.global.nc.u64 	%rd116, [%rd59];
$L__BB1_13:
	setp.ge.s32 	%p13, %r4, %r6;
	mov.b64 	%rd117, 0;
	or.pred  	%p14, %p13, %p8;
	@%p14 bra 	$L__BB1_15;
	ld.global.nc.u64 	%rd117, [%rd20+8];
$L__BB1_15:
	setp.eq.s64 	%p15, %rd112, 0;
	add.s64 	%rd27, %rd111, %rd56;
	mov.b64 	%rd118, 0;
	@%p15 bra 	$L__BB1_17;
	ld.global.nc.u64 	%rd118, [%rd27];
$L__BB1_17:
	mov.b64 	%rd119, 0;
	or.pred  	%p18, %p9, %p15;
	@%p18 bra 	$L__BB1_19;
	add.s32 	%r13, %r1, -1;
	mul.wide.u32 	%rd64, %r13, 8;
	add.s64 	%rd65, %rd111, %rd64;
	ld.global.nc.u64 	%rd119, [%rd65];
$L__BB1_19:
	mov.b64 	%rd120, 0;
	or.pred  	%p21, %p13, %p15;
	@%p21 bra 	$L__BB1_21;
	ld.global.nc.u64 	%rd120, [%rd27+8];
$L__BB1_21:
	mov.b64 	{%r14, %r15}, %rd116;
	mov.b64 	{%r16, %r17}, %rd115;
	shf.l.wrap.b32 	%r18, %r15, %r16, 1;
	shf.l.wrap.b32 	%r19, %r16, %r17, 1;
	mov.b64 	%rd67, {%r18, %r19};
	mov.b64 	{%r20, %r21}, %rd117;
	shf.l.wrap.b32 	%r22, %r17, %r20, 31;
	shf.l.wrap.b32 	%r23, %r16, %r17, 31;
	mov.b64 	%rd68, {%r23, %r22};
	mov.b64 	{%r24, %r25}, %rd113;
	mov.b64 	{%r26, %r27}, %rd15;
	shf.l.wrap.b32 	%r28, %r25, %r26, 1;
	shf.l.wrap.b32 	%r29, %r26, %r27, 1;
	mov.b64 	%rd69, {%r28, %r29};
	mov.b64 	{%r30, %r31}, %rd114;
	shf.l.wrap.b32 	%r32, %r27, %r30, 31;
	shf.l.wrap.b32 	%r33, %r26, %r27, 31;
	mov.b64 	%rd70, {%r33, %r32};
	mov.b64 	{%r34, %r35}, %rd119;
	mov.b64 	{%r36, %r37}, %rd118;
	shf.l.wrap.b32 	%r38, %r35, %r36, 1;
	shf.l.wrap.b32 	%r39, %r36, %r37, 1;
	mov.b64 	%rd71, {%r38, %r39};
	mov.b64 	{%r40, %r41}, %rd120;
	shf.l.wrap.b32 	%r42, %r37, %r40, 31;
	shf.l.wrap.b32 	%r43, %r36, %r37, 31;
	mov.b64 	%rd72, {%r43, %r42};
	xor.b64  	%rd73, %rd67, %rd115;
	xor.b64  	%rd74, %rd68, %rd73;
	and.b64  	%rd75, %rd67, %rd115;
	and.b64  	%rd76, %rd68, %rd73;
	or.b64  	%rd77, %rd76, %rd75;
	xor.b64  	%rd78, %rd70, %rd69;
	xor.b64  	%rd79, %rd71, %rd78;
	and.b64  	%rd80, %rd70, %rd69;
	and.b64  	%rd81, %rd71, %rd78;
	or.b64  	%rd82, %rd81, %rd80;
	xor.b64  	%rd83, %rd72, %rd118;
	and.b64  	%rd84, %rd72, %rd118;
	xor.b64  	%rd85, %rd79, %rd74;
	xor.b64  	%rd86, %rd83, %rd85;
	and.b64  	%rd87, %rd79, %rd74;
	and.b64  	%rd88, %rd83, %rd85;
	or.b64  	%rd89, %rd88, %rd87;
	xor.b64  	%rd90, %rd82, %rd77;
	xor.b64  	%rd91, %rd84, %rd90;
	and.b64  	%rd92, %rd82, %rd77;
	and.b64  	%rd93, %rd84, %rd90;
	or.b64  	%rd94, %rd93, %rd92;
	xor.b64  	%rd95, %rd89, %rd91;
	and.b64  	%rd96, %rd89, %rd91;
	or.b64  	%rd97, %rd94, %rd96;
	or.b64  	%rd98, %rd97, %rd86;
	not.b64 	%rd99, %rd98;
	not.b64 	%rd100, %rd97;
	and.b64  	%rd101, %rd86, %rd100;
	and.b64  	%rd102, %rd15, %rd99;
	or.b64  	%rd103, %rd102, %rd101;
	and.b64  	%rd104, %rd103, %rd95;
	add.s64 	%rd105, %rd7, %rd13;
	cvta.to.global.u64 	%rd106, %rd35;
	shl.b64 	%rd107, %rd105, 3;
	add.s64 	%rd108, %rd106, %rd107;
	st.global.u64 	[%rd108], %rd104;
$L__BB1_22:
	ret;

}
	// .globl	_Z20kernel_rows_to_tilesPKmPmi
.visible .entry _Z20kernel_rows_to_tilesPKmPmi(
	.param .u64 .ptr .align 1 _Z20kernel_rows_to_tilesPKmPmi_param_0,
	.param .u64 .ptr .align 1 _Z20kernel_rows_to_tilesPKmPmi_param_1,
	.param .u32 _Z20kernel_rows_to_tilesPKmPmi_param_2
)
{
	.reg .pred 	%p<2>;
	.reg .b32 	%r<25>;
	.reg .b64 	%rd<61>;

	ld.param.u64 	%rd1, [_Z20kernel_rows_to_tilesPKmPmi_param_0];
	ld.param.u64 	%rd2, [_Z20kernel_rows_to_tilesPKmPmi_param_1];
	ld.param.u32 	%r4, [_Z20kernel_rows_to_tilesPKmPmi_param_2];
	shr.s32 	%r5, %r4, 31;
	shr.u32 	%r6, %r5, 29;
	add.s32 	%r7, %r4, %r6;
	shr.s32 	%r8, %r7, 3;
	mov.u32 	%r9, %ctaid.x;
	mov.u32 	%r10, %ntid.x;
	mov.u32 	%r11, %tid.x;
	mad.lo.s32 	%r2, %r9, %r10, %r11;
	mov.u32 	%r12, %ctaid.y;
	mov.u32 	%r13, %ntid.y;
	mov.u32 	%r14, %tid.y;
	mad.lo.s32 	%r15, %r12, %r13, %r14;
	max.s32 	%r16, %r2, %r15;
	setp.ge.s32 	%p1, %r16, %r8;
	@%p1 bra 	$L__BB2_2;
	cvta.to.global.u64 	%rd3, %rd2;
	cvta.to.global.u64 	%rd4, %rd1;
	shl.b32 	%r17, %r2, 3;
	and.b32  	%r18, %r17, 56;
	shr.s32 	%r19, %r2, 3;
	cvt.s64.s32 	%rd5, %r19;
	shr.u32 	%r21, %r5, 26;
	add.s32 	%r22, %r4, %r21;
	shr.s32 	%r23, %r22, 6;
	cvt.s64.s32 	%rd6, %r23;
	shl.b32 	%r24, %r15, 3;
	cvt.u64.u32 	%rd7, %r24;
	mad.lo.s64 	%rd8, %rd7, %rd6, %rd5;
	shl.b64 	%rd9, %rd8, 3;
	add.s64 	%rd10, %rd4, %rd9;
	ld.global.nc.u64 	%rd11, [%rd10];
	shr.u64 	%rd12, %rd11, %r18;
	and.b64  	%rd13, %rd12, 255;
	mul.wide.s32 	%rd14, %r23, 8;
	add.s64 	%rd15, %rd10, %rd14;
	ld.global.nc.u64 	%rd16, [%rd15];
	shr.u64 	%rd17, %rd16, %r18;
	shl.b64 	%rd18, %rd17, 8;
	and.b64  	%rd19, %rd18, 65280;
	or.b64  	%rd20, %rd19, %rd13;
	add.s64 	%rd21, %rd15, %rd14;
	ld.global.nc.u64 	%rd22, [%rd21];
	shr.u64 	%rd23, %rd22, %r18;
	shl.b64 	%rd24, %rd23, 16;
	and.b64  	%rd25, %rd24, 16711680;
	or.b64  	%rd26, %rd25, %rd20;
	add.s64 	%rd27, %rd21, %rd14;
	ld.global.nc.u64 	%rd28, [%rd27];
	shr.u64 	%rd29, %rd28, %r18;
	shl.b64 	%rd30, %rd29, 24;
	and.b64  	%rd31, %rd30, 4278190080;
	or.b64  	%rd32, %rd31, %rd26;
	add.s64 	%rd33, %rd27, %rd14;
	ld.global.nc.u64 	%rd34, [%rd33];
	shr.u64 	%rd35, %rd34, %r18;
	shl.b64 	%rd36, %rd35, 32;
	and.b64  	%rd37, %rd36, 1095216660480;
	or.b64  	%rd38, %rd37, %rd32;
	add.s64 	%rd39, %rd33, %rd14;
	ld.global.nc.u64 	%rd40, [%rd39];
	shr.u64 	%rd41, %rd40, %r18;
	shl.b64 	%rd42, %rd41, 40;
	and.b64  	%rd43, %rd42, 280375465082880;
	or.b64  	%rd44, %rd43, %rd38;
	add.s64 	%rd45, %rd39, %rd14;
	ld.global.nc.u64 	%rd46, [%rd45];
	shr.u64 	%rd47, %rd46, %r18;
	shl.b64 	%rd48, %rd47, 48;
	and.b64  	%rd49, %rd48, 71776119061217280;
	or.b64  	%rd50, %rd49, %rd44;
	add.s64 	%rd51, %rd45, %rd14;
	ld.global.nc.u64 	%rd52, [%rd51];
	shr.u64 	%rd53, %rd52, %r18;
	shl.b64 	%rd54, %rd53, 56;
	or.b64  	%rd55, %rd54, %rd50;
	mul.wide.u32 	%rd56, %r8, %r15;
	cvt.s64.s32 	%rd57, %r2;
	add.s64 	%rd58, %rd56, %rd57;
	shl.b64 	%rd59, %rd58, 3;
	add.s64 	%rd60, %rd3, %rd59;
	st.global.u64 	[%rd60], %rd55;
$L__BB2_2:
	ret;

}


// ===== COMPILED SASS (sm_100) =====

	.target	sm_100

	.elftype	@"ET_EXEC"


//--------------------- .note.nv.tkinfo           --------------------------
	.section	.note.nv.tkinfo,"",@"SHT_NOTE"
	.sectionflags	@"SHF_NOTE_NV_TKINFO"
	.tkinfo
        /*0018*/ 	.word	0x00000002
        /*0030*/ 	.string	""
        /*0030*/ 	.string	"ptxas"
        /*0030*/ 	.string	"Cuda compilation tools, release 13.0, V13.0.88"
        /*0030*/ 	.string	"Build cuda_13.0.r13.0/compiler.36424714_0"
        /*0030*/ 	.string	"-arch sm_100 -m 64 "



//--------------------- .note.nv.cuinfo           --------------------------
	.section	.note.nv.cuinfo,"",@"SHT_NOTE"
	.sectionflags	@"SHF_NOTE_NV_CUINFO"
        /*0018*/ 	.short	0x0002
        /*001a*/ 	.short	0x0064
        /*001c*/ 	.short	0x0082
	.zero		2


//--------------------- .nv.info                  --------------------------
	.section	.nv.info,"",@"SHT_CUDA_INFO"
	.align	4


	//----- nvinfo : EIATTR_REGCOUNT
	.align		4
        /*0000*/ 	.byte	0x04, 0x2f
        /*0002*/ 	.short	(.L_1 - .L_0)
	.align		4
.L_0:
        /*0004*/ 	.word	index@(_Z20kernel_tiles_to_rowsPKmPmi)
        /*0008*/ 	.word	0x0000001c


	//----- nvinfo : EIATTR_FRAME_SIZE
	.align		4
.L_1:
        /*000c*/ 	.byte	0x04, 0x11
        /*000e*/ 	.short	(.L_3 - .L_2)
	.align		4
.L_2:
        /*0010*/ 	.word	index@(_Z20kernel_tiles_to_rowsPKmPmi)
        /*0014*/ 	.word	0x00000000


	//----- nvinfo : EIATTR_REGCOUNT
	.align		4
.L_3:
        /*0018*/ 	.byte	0x04, 0x2f
        /*001a*/ 	.short	(.L_5 - .L_4)
	.align		4
.L_4:
        /*001c*/ 	.word	index@(_Z20kernel_gol_step_rowsPKmPmii)
        /*0020*/ 	.word	0x00000020


	//----- nvinfo : EIATTR_FRAME_SIZE
	.align		4
.L_5:
        /*0024*/ 	.byte	0x04, 0x11
        /*0026*/ 	.short	(.L_7 - .L_6)
	.align		4
.L_6:
        /*0028*/ 	.word	index@(_Z20kernel_gol_step_rowsPKmPmii)
        /*002c*/ 	.word	0x00000000


	//----- nvinfo : EIATTR_REGCOUNT
	.align		4
.L_7:
        /*0030*/ 	.byte	0x04, 0x2f
        /*0032*/ 	.short	(.L_9 - .L_8)
	.align		4
.L_8:
        /*0034*/ 	.word	index@(_Z20kernel_rows_to_tilesPKmPmi)
        /*0038*/ 	.word	0x00000020


	//----- nvinfo : EIATTR_FRAME_SIZE
	.align		4
.L_9:
        /*003c*/ 	.byte	0x04, 0x11
        /*003e*/ 	.short	(.L_11 - .L_10)
	.align		4
.L_10:
        /*0040*/ 	.word	index@(_Z20kernel_rows_to_tilesPKmPmi)
        /*0044*/ 	.word	0x00000000


	//----- nvinfo : EIATTR_MIN_STACK_SIZE
	.align		4
.L_11:
        /*0048*/ 	.byte	0x04, 0x12
        /*004a*/ 	.short	(.L_13 - .L_12)
	.align		4
.L_12:
        /*004c*/ 	.word	index@(_Z20kernel_rows_to_tilesPKmPmi)
        /*0050*/ 	.word	0x00000000


	//----- nvinfo : EIATTR_MIN_STACK_SIZE
	.align		4
.L_13:
        /*0054*/ 	.byte	0x04, 0x12
        /*0056*/ 	.short	(.L_15 - .L_14)
	.align		4
.L_14:
        /*0058*/ 	.word	index@(_Z20kernel_gol_step_rowsPKmPmii)
        /*005c*/ 	.word	0x00000000


	//----- nvinfo : EIATTR_MIN_STACK_SIZE
	.align		4
.L_15:
        /*0060*/ 	.byte	0x04, 0x12
        /*0062*/ 	.short	(.L_17 - .L_16)
	.align		4
.L_16:
        /*0064*/ 	.word	index@(_Z20kernel_tiles_to_rowsPKmPmi)
        /*0068*/ 	.word	0x00000000
.L_17:


//--------------------- .nv.compat                --------------------------
	.section	.nv.compat,"",@"SHT_CUDA_COMPAT_INFO"
	.align	4
        /*0000*/ 	.byte	0x02, 0x09, 0x00, 0x00, 0x02, 0x02, 0x01, 0x00, 0x02, 0x05, 0x05, 0x00, 0x03, 0x07, 0x01, 0x01
        /*0010*/ 	.byte	0x02, 0x03, 0x00, 0x00, 0x02, 0x06, 0x01, 0x00, 0x04, 0x0b, 0x08, 0x00, 0x09, 0x00, 0x00, 0x00
        /*0020*/ 	.byte	0x00, 0x00, 0x00, 0x00


//--------------------- .nv.info._Z20kernel_rows_to_tilesPKmPmi --------------------------
	.section	.nv.info._Z20kernel_rows_to_tilesPKmPmi,"",@"SHT_CUDA_INFO"
	.sectionflags	@""
	.align	4


	//----- nvinfo : EIATTR_CUDA_API_VERSION
	.align		4
        /*0000*/ 	.byte	0x04, 0x37
        /*0002*/ 	.short	(.L_19 - .L_18)
.L_18:
        /*0004*/ 	.word	0x00000082


	//----- nvinfo : EIATTR_KPARAM_INFO
	.align		4
.L_19:
        /*0008*/ 	.byte	0x04, 0x17
        /*000a*/ 	.short	(.L_21 - .L_20)
.L_20:
        /*000c*/ 	.word	0x00000000
        /*0010*/ 	.short	0x0002
        /*0012*/ 	.short	0x0010
        /*0014*/ 	.byte	0x00, 0xf0, 0x11, 0x00


	//----- nvinfo : EIATTR_KPARAM_INFO
	.align		4
.L_21:
        /*0018*/ 	.byte	0x04, 0x17
        /*001a*/ 	.short	(.L_23 - .L_22)
.L_22:
        /*001c*/ 	.word	0x00000000
        /*0020*/ 	.short	0x0001
        /*0022*/ 	.short	0x0008
        /*0024*/ 	.byte	0x00, 0xf5, 0x21, 0x00


	//----- nvinfo : EIATTR_KPARAM_INFO
	.align		4
.L_23:
        /*0028*/ 	.byte	0x04, 0x17
        /*002a*/ 	.short	(.L_25 - .L_24)
.L_24:
        /*002c*/ 	.word	0x00000000
        /*0030*/ 	.short	0x0000
        /*0032*/ 	.short	0x0000
        /*0034*/ 	.byte	0x00, 0xf5, 0x21, 0x00


	//----- nvinfo : EIATTR_SPARSE_MMA_MASK
	.align		4
.L_25:
        /*0038*/ 	.byte	0x03, 0x50
        /*003a*/ 	.short	0x0000


	//----- nvinfo : EIATTR_MAXREG_COUNT
	.align		4
        /*003c*/ 	.byte	0x03, 0x1b
        /*003e*/ 	.short	0x00ff


	//----- nvinfo : EIATTR_MERCURY_ISA_VERSION
	.align		4
        /*0040*/ 	.byte	0x03, 0x5f
        /*0042*/ 	.short	0x0101


	//----- nvinfo : EIATTR_VRC_CTA_INIT_COUNT
	.align		4
        /*0044*/ 	.byte	0x02, 0x4a
	.zero		1
	.zero		1


	//----- nvinfo : EIATTR_EXIT_INSTR_OFFSETS
	.align		4
        /*0048*/ 	.byte	0x04, 0x1c
        /*004a*/ 	.short	(.L_27 - .L_26)


	//   ....[0]....
.L_26:
        /*004c*/ 	.word	0x000000f0


	//   ....[1]....
        /*0050*/ 	.word	0x00000480


	//----- nvinfo : EIATTR_CBANK_PARAM_SIZE
	.align		4
.L_27:
        /*0054*/ 	.byte	0x03, 0x19
        /*0056*/ 	.short	0x0014


	//----- nvinfo : EIATTR_PARAM_CBANK
	.align		4
        /*0058*/ 	.byte	0x04, 0x0a
        /*005a*/ 	.short	(.L_29 - .L_28)
	.align		4
.L_28:
        /*005c*/ 	.word	index@(.nv.constant0._Z20kernel_rows_to_tilesPKmPmi)
        /*0060*/ 	.short	0x0380
        /*0062*/ 	.short	0x0014


	//----- nvinfo : EIATTR_SW_WAR
	.align		4
.L_29:
        /*0064*/ 	.byte	0x04, 0x36
        /*0066*/ 	.short	(.L_31 - .L_30)
.L_30:
        /*0068*/ 	.word	0x00000008
.L_31:


//--------------------- .nv.info._Z20kernel_gol_step_rowsPKmPmii --------------------------
	.section	.nv.info._Z20kernel_gol_step_rowsPKmPmii,"",@"SHT_CUDA_INFO"
	.sectionflags	@""
	.align	4


	//----- nvinfo : EIATTR_CUDA_API_VERSION
	.align		4
        /*0000*/ 	.byte	0x04, 0x37
        /*0002*/ 	.short	(.L_33 - .L_32)
.L_32:
        /*0004*/ 	.word	0x00000082


	//----- nvinfo : EIATTR_KPARAM_INFO
	.align		4
.L_33:
        /*0008*/ 	.byte	0x04, 0x17
        /*000a*/ 	.short	(.L_35 - .L_34)
.L_34:
        /*000c*/ 	.word	0x00000000
        /*0010*/ 	.short	0x0003
        /*0012*/ 	.short	0x0014
        /*0014*/ 	.byte	0x00, 0xf0, 0x11, 0x00


	//----- nvinfo : EIATTR_KPARAM_INFO
	.align		4
.L_35:
        /*0018*/ 	.byte	0x04, 0x17
        /*001a*/ 	.short	(.L_37 - .L_36)
.L_36:
        /*001c*/ 	.word	0x00000000
        /*0020*/ 	.short	0x0002
        /*0022*/ 	.short	0x0010
        /*0024*/ 	.byte	0x00, 0xf0, 0x11, 0x00


	//----- nvinfo : EIATTR_KPARAM_INFO
	.align		4
.L_37:
        /*0028*/ 	.byte	0x04, 0x17
        /*002a*/ 	.short	(.L_39 - .L_38)
.L_38:
        /*002c*/ 	.word	0x00000000
        /*0030*/ 	.short	0x0001
        /*0032*/ 	.short	0x0008
        /*0034*/ 	.byte	0x00, 0xf5, 0x21, 0x00


	//----- nvinfo : EIATTR_KPARAM_INFO
	.align		4
.L_39:
        /*0038*/ 	.byte	0x04, 0x17
        /*003a*/ 	.short	(.L_41 - .L_40)
.L_40:
        /*003c*/ 	.word	0x00000000
        /*0040*/ 	.short	0x0000
        /*0042*/ 	.short	0x0000
        /*0044*/ 	.byte	0x00, 0xf5, 0x21, 0x00


	//----- nvinfo : EIATTR_SPARSE_MMA_MASK
	.align		4
.L_41:
        /*0048*/ 	.byte	0x03, 0x50
        /*004a*/ 	.short	0x0000


	//----- nvinfo : EIATTR_MAXREG_COUNT
	.align		4
        /*004c*/ 	.byte	0x03, 0x1b
        /*004e*/ 	.short	0x00ff


	//----- nvinfo : EIATTR_MERCURY_ISA_VERSION
	.align		4
        /*0050*/ 	.byte	0x03, 0x5f
        /*0052*/ 	.short	0x0101


	//----- nvinfo : EIATTR_VRC_CTA_INIT_COUNT
	.align		4
        /*0054*/ 	.byte	0x02, 0x4a
	.zero		1
	.zero		1


	//----- nvinfo : EIATTR_EXIT_INSTR_OFFSETS
	.align		4
        /*0058*/ 	.byte	0x04, 0x1c
        /*005a*/ 	.short	(.L_43 - .L_42)


	//   ....[0]....
.L_42:
        /*005c*/ 	.word	0x00000090


	//   ....[1]....
        /*0060*/ 	.word	0x00000820


	//----- nvinfo : EIATTR_CBANK_PARAM_SIZE
	.align		4
.L_43:
        /*0064*/ 	.byte	0x03, 0x19
        /*0066*/ 	.short	0x0018


	//----- nvinfo : EIATTR_PARAM_CBANK
	.align		4
        /*0068*/ 	.byte	0x04, 0x0a
        /*006a*/ 	.short	(.L_45 - .L_44)
	.align		4
.L_44:
        /*006c*/ 	.word	index@(.nv.constant0._Z20kernel_gol_step_rowsPKmPmii)
        /*0070*/ 	.short	0x0380
        /*0072*/ 	.short	0x0018


	//----- nvinfo : EIATTR_SW_WAR
	.align		4
.L_45:
        /*0074*/ 	.byte	0x04, 0x36
        /*0076*/ 	.short	(.L_47 - .L_46)
.L_46:
        /*0078*/ 	.word	0x00000008
.L_47:


//--------------------- .nv.info._Z20kernel_tiles_to_rowsPKmPmi --------------------------
	.section	.nv.info._Z20kernel_tiles_to_rowsPKmPmi,"",@"SHT_CUDA_INFO"
	.sectionflags	@""
	.align	4


	//----- nvinfo : EIATTR_CUDA_API_VERSION
	.align		4
        /*0000*/ 	.byte	0x04, 0x37
        /*0002*/ 	.short	(.L_49 - .L_48)
.L_48:
        /*0004*/ 	.word	0x00000082


	//----- nvinfo : EIATTR_KPARAM_INFO
	.align		4
.L_49:
        /*0008*/ 	.byte	0x04, 0x17
        /*000a*/ 	.short	(.L_51 - .L_50)
.L_50:
        /*000c*/ 	.word	0x00000000
        /*0010*/ 	.short	0x0002
        /*0012*/ 	.short	0x0010
        /*0014*/ 	.byte	0x00, 0xf0, 0x11, 0x00


	//----- nvinfo : EIATTR_KPARAM_INFO
	.align		4
.L_51:
        /*0018*/ 	.byte	0x04, 0x17
        /*001a*/ 	.short	(.L_53 - .L_52)
.L_52:
        /*001c*/ 	.word	0x00000000
        /*0020*/ 	.short	0x0001
        /*0022*/ 	.short	0x0008
        /*0024*/ 	.byte	0x00, 0xf5, 0x21, 0x00


	//----- nvinfo : EIATTR_KPARAM_INFO
	.align		4
.L_53:
        /*0028*/ 	.byte	0x04, 0x17
        /*002a*/ 	.short	(.L_55 - .L_54)
.L_54:
        /*002c*/ 	.word	0x00000000
        /*0030*/ 	.short	0x0000
        /*0032*/ 	.short	0x0000
        /*0034*/ 	.byte	0x00, 0xf5, 0x21, 0x00


	//----- nvinfo : EIATTR_SPARSE_MMA_MASK
	.align		4
.L_55:
        /*0038*/ 	.byte	0x03, 0x50
        /*003a*/ 	.short	0x0000


	//----- nvinfo : EIATTR_MAXREG_COUNT
	.align		4
        /*003c*/ 	.byte	0x03, 0x1b
        /*003e*/ 	.short	0x00ff


	//----- nvinfo : EIATTR_MERCURY_ISA_VERSION
	.align		4
        /*0040*/ 	.byte	0x03, 0x5f
        /*0042*/ 	.short	0x0101


	//----- nvinfo : EIATTR_VRC_CTA_INIT_COUNT
	.align		4
        /*0044*/ 	.byte	0x02, 0x4a
	.zero		1
	.zero		1


	//----- nvinfo : EIATTR_EXIT_INSTR_OFFSETS
	.align		4
        /*0048*/ 	.byte	0x04, 0x1c
        /*004a*/ 	.short	(.L_57 - .L_56)


	//   ....[0]....
.L_56:
        /*004c*/ 	.word	0x000000c0


	//   ....[1]....
        /*0050*/ 	.word	0x000003e0


	//----- nvinfo : EIATTR_CBANK_PARAM_SIZE
	.align		4
.L_57:
        /*0054*/ 	.byte	0x03, 0x19
        /*0056*/ 	.short	0x0014


	//----- nvinfo : EIATTR_PARAM_CBANK
	.align		4
        /*0058*/ 	.byte	0x04, 0x0a
        /*005a*/ 	.short	(.L_59 - .L_58)
	.align		4
.L_58:
        /*005c*/ 	.word	index@(.nv.constant0._Z20kernel_tiles_to_rowsPKmPmi)
        /*0060*/ 	.short	0x0380
        /*0062*/ 	.short	0x0014


	//----- nvinfo : EIATTR_SW_WAR
	.align		4
.L_59:
        /*0064*/ 	.byte	0x04, 0x36
        /*0066*/ 	.short	(.L_61 - .L_60)
.L_60:
        /*0068*/ 	.word	0x00000008
.L_61:


//--------------------- .nv.callgraph             --------------------------
	.section	.nv.callgraph,"",@"SHT_CUDA_CALLGRAPH"
	.align	4
	.sectionentsize	8
	.align		4
        /*0000*/ 	.word	0x00000000
	.align		4
        /*0004*/ 	.word	0xffffffff
	.align		4
        /*0008*/ 	.word	0x00000000
	.align		4
        /*000c*/ 	.word	0xfffffffe
	.align		4
        /*0010*/ 	.word	0x00000000
	.align		4
        /*0014*/ 	.word	0xfffffffd
	.align		4
        /*0018*/ 	.word	0x00000000
	.align		4
        /*001c*/ 	.word	0xfffffffc


//--------------------- .text._Z20kernel_rows_to_tilesPKmPmi --------------------------
	.section	.text._Z20kernel_rows_to_tilesPKmPmi,"ax",@progbits
	.align	128
        .global         _Z20kernel_rows_to_tilesPKmPmi
        .type           _Z20kernel_rows_to_tilesPKmPmi,@function
        .size           _Z20kernel_rows_to_tilesPKmPmi,(.L_x_4 - _Z20kernel_rows_to_tilesPKmPmi)
        .other          _Z20kernel_rows_to_tilesPKmPmi,@"STO_CUDA_ENTRY STV_DEFAULT"
_Z20kernel_rows_to_tilesPKmPmi:
.text._Z20kernel_rows_to_tilesPKmPmi:
[----:B------:R-:W-:Y:S01]  /*0000*/  LDC R1, c[0x0][0x37c] ;  /* 0x0000df00ff017b82 */ /* 0x000fe20000000800 */
[----:B------:R-:W0:Y:S07]  /*0010*/  S2R R3, SR_TID.X ;  /* 0x0000000000037919 */ /* 0x000e2e0000002100 */
[----:B------:R-:W1:Y:S01]  /*0020*/  LDC R5, c[0x0][0x390] ;  /* 0x0000e400ff057b82 */ /* 0x000e620000000800 */
[----:B------:R-:W2:Y:S07]  /*0030*/  S2R R4, SR_TID.Y ;  /* 0x0000000000047919 */ /* 0x000eae0000002200 */
[----:B------:R-:W0:Y:S08]  /*0040*/  LDC R2, c[0x0][0x360] ;  /* 0x0000d800ff027b82 */ /* 0x000e300000000800 */
[----:B------:R-:W0:Y:S08]  /*0050*/  S2UR UR4, SR_CTAID.X ;  /* 0x00000000000479c3 */ /* 0x000e300000002500 */
[----:B------:R-:W2:Y:S01]  /*0060*/  S2UR UR5, SR_CTAID.Y ;  /* 0x00000000000579c3 */ /* 0x000ea20000002600 */
[----:B-1----:R-:W-:-:S04]  /*0070*/  SHF.R.S32.HI R0, RZ, 0x1f, R5 ;  /* 0x0000001fff007819 */ /* 0x002fc80000011405 */
[----:B------:R-:W-:-:S03]  /*0080*/  LEA.HI R13, R0, R5, RZ, 0x3 ;  /* 0x00000005000d7211 */ /* 0x000fc600078f18ff */
[----:B------:R-:W2:Y:S01]  /*0090*/  LDC R15, c[0x0][0x364] ;  /* 0x0000d900ff0f7b82 */ /* 0x000ea20000000800 */
[----:B------:R-:W-:Y:S01]  /*00a0*/  SHF.R.S32.HI R13, RZ, 0x3, R13 ;  /* 0x00000003ff0d7819 */ /* 0x000fe2000001140d */
[----:B0-----:R-:W-:Y:S02]  /*00b0*/  IMAD R2, R2, UR4, R3 ;  /* 0x0000000402027c24 */ /* 0x001fe4000f8e0203 */
[----:B--2---:R-:W-:-:S05]  /*00c0*/  IMAD R15, R15, UR5, R4 ;  /* 0x000000050f0f7c24 */ /* 0x004fca000f8e0204 */
[----:B------:R-:W-:-:S04]  /*00d0*/  VIMNMX R4, PT, PT, R2, R15, !PT ;  /* 0x0000000f02047248 */ /* 0x000fc80007fe0100 */
[----:B------:R-:W-:-:S13]  /*00e0*/  ISETP.GE.AND P0, PT, R4, R13, PT ;  /* 0x0000000d0400720c */ /* 0x000fda0003f06270 */
[----:B------:R-:W-:Y:S05]  /*00f0*/  @P0 EXIT ;  /* 0x000000000000094d */ /* 0x000fea0003800000 */
[----:B------:R-:W0:Y:S01]  /*0100*/  LDCU.128 UR4, c[0x0][0x380] ;  /* 0x00007000ff0477ac */ /* 0x000e220008000c00 */
[----:B------:R-:W-:Y:S01]  /*0110*/  SHF.R.S32.HI R4, RZ, 0x3, R2 ;  /* 0x00000003ff047819 */ /* 0x000fe20000011402 */
[----:B------:R-:W-:Y:S01]  /*0120*/  IMAD.SHL.U32 R7, R15, 0x8, RZ ;  /* 0x000000080f077824 */ /* 0x000fe200078e00ff */
[----:B------:R-:W-:Y:S02]  /*0130*/  LEA.HI R3, R0, R5, RZ, 0x6 ;  /* 0x0000000500037211 */ /* 0x000fe400078f30ff */
[----:B------:R-:W-:Y:S02]  /*0140*/  SHF.R.S32.HI R5, RZ, 0x1f, R4 ;  /* 0x0000001fff057819 */ /* 0x000fe40000011404 */
[----:B------:R-:W-:-:S04]  /*0150*/  SHF.R.S32.HI R3, RZ, 0x6, R3 ;  /* 0x00000006ff037819 */ /* 0x000fc80000011403 */
[----:B------:R-:W-:Y:S01]  /*0160*/  SHF.R.S32.HI R0, RZ, 0x1f, R3 ;  /* 0x0000001fff007819 */ /* 0x000fe20000011403 */
[----:B------:R-:W-:-:S04]  /*0170*/  IMAD.WIDE.U32 R4, R3, R7, R4 ;  /* 0x0000000703047225 */ /* 0x000fc800078e0004 */
[----:B------:R-:W-:Y:S01]  /*0180*/  IMAD R7, R7, R0, R5 ;  /* 0x0000000007077224 */ /* 0x000fe200078e0205 */
[----:B0-----:R-:W-:-:S04]  /*0190*/  LEA R6, P0, R4, UR4, 0x3 ;  /* 0x0000000404067c11 */ /* 0x001fc8000f8018ff */
[----:B------:R-:W-:Y:S01]  /*01a0*/  LEA.HI.X R7, R4, UR5, R7, 0x3, P0 ;  /* 0x0000000504077c11 */ /* 0x000fe200080f1c07 */
[----:B------:R-:W0:Y:S02]  /*01b0*/  LDCU.64 UR4, c[0x0][0x358] ;  /* 0x00006b00ff0477ac */ /* 0x000e240008000a00 */
[----:B------:R-:W-:-:S04]  /*01c0*/  IMAD.WIDE R10, R3, 0x8, R6 ;  /* 0x00000008030a7825 */ /* 0x000fc800078e0206 */
[----:B------:R-:W-:-:S04]  /*01d0*/  IMAD.WIDE R4, R3, 0x8, R10 ;  /* 0x0000000803047825 */ /* 0x000fc800078e020a */
[C---:B------:R-:W-:Y:S01]  /*01e0*/  IMAD.WIDE R16, R3.reuse, 0x8, R4 ;  /* 0x0000000803107825 */ /* 0x040fe200078e0204 */
[----:B0-----:R-:W2:Y:S03]  /*01f0*/  LDG.E.64.CONSTANT R10, desc[UR4][R10.64] ;  /* 0x000000040a0a7981 */ /* 0x001ea6000c1e9b00 */
[C---:B------:R-:W-:Y:S01]  /*0200*/  IMAD.WIDE R18, R3.reuse, 0x8, R16 ;  /* 0x0000000803127825 */ /* 0x040fe200078e0210 */
[----:B------:R-:W3:Y:S04]  /*0210*/  LDG.E.64.CONSTANT R6, desc[UR4][R6.64] ;  /* 0x0000000406067981 */ /* 0x000ee8000c1e9b00 */
[----:B------:R-:W4:Y:S01]  /*0220*/  LDG.E.64.CONSTANT R4, desc[UR4][R4.64] ;  /* 0x0000000404047981 */ /* 0x000f22000c1e9b00 */
[----:B------:R-:W-:-:S03]  /*0230*/  IMAD.WIDE R26, R3, 0x8, R18 ;  /* 0x00000008031a7825 */ /* 0x000fc600078e0212 */
[----:B------:R-:W5:Y:S04]  /*0240*/  LDG.E.64.CONSTANT R18, desc[UR4][R18.64] ;  /* 0x0000000412127981 */ /* 0x000f68000c1e9b00 */
[----:B------:R-:W4:Y:S01]  /*0250*/  LDG.E.64.CONSTANT R8, desc[UR4][R26.64] ;  /* 0x000000041a087981 */ /* 0x000f22000c1e9b00 */
[----:B------:R-:W-:-:S03]  /*0260*/  IMAD.WIDE R28, R3, 0x8, R26 ;  /* 0x00000008031c7825 */ /* 0x000fc600078e021a */
[----:B------:R-:W5:Y:S01]  /*0270*/  LDG.E.64.CONSTANT R16, desc[UR4][R16.64] ;  /* 0x0000000410107981 */ /* 0x000f62000c1e9b00 */
[----:B------:R-:W-:-:S03]  /*0280*/  IMAD.WIDE R22, R3, 0x8, R28 ;  /* 0x0000000803167825 */ /* 0x000fc600078e021c */
[----:B------:R-:W5:Y:S04]  /*0290*/  LDG.E.64.CONSTANT R20, desc[UR4][R28.64] ;  /* 0x000000041c147981 */ /* 0x000f68000c1e9b00 */
[----:B------:R-:W5:Y:S01]  /*02a0*/  LDG.E.64.CONSTANT R22, desc[UR4][R22.64] ;  /* 0x0000000416167981 */ /* 0x000f62000c1e9b00 */
[----:B------:R-:W-:-:S05]  /*02b0*/  IMAD.SHL.U32 R25, R2, 0x8, RZ ;  /* 0x0000000802197824 */ /* 0x000fca00078e00ff */
[----:B------:R-:W-:Y:S02]  /*02c0*/  LOP3.LUT R25, R25, 0x38, RZ, 0xc0, !PT ;  /* 0x0000003819197812 */ /* 0x000fe400078ec0ff */
[----:B------:R-:W-:-:S03]  /*02d0*/  SHF.R.S32.HI R3, RZ, 0x1f, R2 ;  /* 0x0000001fff037819 */ /* 0x000fc60000011402 */
[----:B------:R-:W-:Y:S01]  /*02e0*/  IMAD.WIDE.U32 R2, R13, R15, R2 ;  /* 0x0000000f0d027225 */ /* 0x000fe200078e0002 */
[----:B--2---:R-:W-:-:S05]  /*02f0*/  SHF.R.U64 R0, R10, R25, R11 ;  /* 0x000000190a007219 */ /* 0x004fca000000120b */
[----:B------:R-:W-:Y:S01]  /*0300*/  IMAD.SHL.U32 R0, R0, 0x100, RZ ;  /* 0x0000010000007824 */ /* 0x000fe200078e00ff */
[----:B---3--:R-:W-:-:S04]  /*0310*/  SHF.R.U64 R7, R6, R25, R7 ;  /* 0x0000001906077219 */ /* 0x008fc80000001207 */
[----:B------:R-:W-:Y:S02]  /*0320*/  LOP3.LUT R6, R0, 0xff00, RZ, 0xc0, !PT ;  /* 0x0000ff0000067812 */ /* 0x000fe400078ec0ff */
[-C--:B----4-:R-:W-:Y:S02]  /*0330*/  SHF.R.U64 R0, R8, R25.reuse, R9 ;  /* 0x0000001908007219 */ /* 0x090fe40000001209 */
[----:B------:R-:W-:-:S03]  /*0340*/  SHF.R.U64 R9, R4, R25, R5 ;  /* 0x0000001904097219 */ /* 0x000fc60000001205 */
[----:B------:R-:W-:Y:S01]  /*0350*/  IMAD.SHL.U32 R0, R0, 0x100, RZ ;  /* 0x0000010000007824 */ /* 0x000fe200078e00ff */
[----:B------:R-:W-:Y:S01]  /*0360*/  LOP3.LUT R6, R6, 0xff, R7, 0xf8, !PT ;  /* 0x000000ff06067812 */ /* 0x000fe200078ef807 */
[----:B------:R-:W-:Y:S01]  /*0370*/  IMAD.U32 R9, R9, 0x10000, RZ ;  /* 0x0001000009097824 */ /* 0x000fe200078e00ff */
[-C--:B-----5:R-:W-:Y:S02]  /*0380*/  SHF.R.U64 R7, R20, R25.reuse, R21 ;  /* 0x0000001914077219 */ /* 0x0a0fe40000001215 */
[----:B------:R-:W-:Y:S02]  /*0390*/  SHF.R.U64 R19, R18, R25, R19 ;  /* 0x0000001912137219 */ /* 0x000fe40000001213 */
[----:B------:R-:W-:Y:S01]  /*03a0*/  LOP3.LUT R4, R0, 0xff00, RZ, 0xc0, !PT ;  /* 0x0000ff0000047812 */ /* 0x000fe200078ec0ff */
[----:B------:R-:W-:Y:S01]  /*03b0*/  IMAD.U32 R7, R7, 0x10000, RZ ;  /* 0x0001000007077824 */ /* 0x000fe200078e00ff */
[----:B------:R-:W-:Y:S02]  /*03c0*/  LOP3.LUT R9, R6, 0xff0000, R9, 0xf8, !PT ;  /* 0x00ff000006097812 */ /* 0x000fe400078ef809 */
[----:B------:R-:W-:-:S02]  /*03d0*/  LOP3.LUT R4, R4, 0xff, R19, 0xf8, !PT ;  /* 0x000000ff04047812 */ /* 0x000fc400078ef813 */
[-C--:B------:R-:W-:Y:S02]  /*03e0*/  SHF.R.U64 R6, R16, R25.reuse, R17 ;  /* 0x0000001910067219 */ /* 0x080fe40000001211 */
[----:B------:R-:W-:Y:S02]  /*03f0*/  SHF.R.U64 R0, R22, R25, R23 ;  /* 0x0000001916007219 */ /* 0x000fe40000001217 */
[----:B------:R-:W-:Y:S01]  /*0400*/  LOP3.LUT R7, R4, 0xff0000, R7, 0xf8, !PT ;  /* 0x00ff000004077812 */ /* 0x000fe200078ef807 */
[----:B------:R-:W-:Y:S01]  /*0410*/  IMAD.SHL.U32 R6, R6, 0x1000000, RZ ;  /* 0x0100000006067824 */ /* 0x000fe200078e00ff */
[----:B------:R-:W-:Y:S01]  /*0420*/  LEA R4, P0, R2, UR6, 0x3 ;  /* 0x0000000602047c11 */ /* 0x000fe2000f8018ff */
[----:B------:R-:W-:-:S03]  /*0430*/  IMAD.SHL.U32 R0, R0, 0x1000000, RZ ;  /* 0x0100000000007824 */ /* 0x000fc600078e00ff */
[----:B------:R-:W-:Y:S02]  /*0440*/  LEA.HI.X R5, R2, UR7, R3, 0x3, P0 ;  /* 0x0000000702057c11 */ /* 0x000fe400080f1c03 */
[----:B------:R-:W-:Y:S02]  /*0450*/  LOP3.LUT R2, R9, 0xff000000, R6, 0xf8, !PT ;  /* 0xff00000009027812 */ /* 0x000fe400078ef806 */
[----:B------:R-:W-:-:S05]  /*0460*/  LOP3.LUT R3, R0, R7, RZ, 0xfc, !PT ;  /* 0x0000000700037212 */ /* 0x000fca00078efcff */
[----:B------:R-:W-:Y:S01]  /*0470*/  STG.E.64 desc[UR4][R4.64], R2 ;  /* 0x0000000204007986 */ /* 0x000fe2000c101b04 */
[----:B------:R-:W-:Y:S05]  /*0480*/  EXIT ;  /* 0x000000000000794d */ /* 0x000fea0003800000 */
.L_x_0:
[----:B------:R-:W-:-:S00]  /*0490*/  BRA `(.L_x_0) ;  /* 0xfffffffc00fc7947 */ /* 0x000fc0000383ffff */
[----:B------:R-:W-:-:S00]  /*04a0*/  NOP ;  /* 0x0000000000007918 */ /* 0x000fc00000000000 */
        /* <DEDUP_REMOVED lines=13> */
.L_x_4:


//--------------------- .text._Z20kernel_gol_step_rowsPKmPmii --------------------------
	.section	.text._Z20kernel_gol_step_rowsPKmPmii,"ax",@progbits
	.align	128
        .global         _Z20kernel_gol_step_rowsPKmPmii
        .type           _Z20kernel_gol_step_rowsPKmPmii,@function
        .size           _Z20kernel_gol_step_rowsPKmPmii,(.L_x_5 - _Z20kernel_gol_step_rowsPKmPmii)
        .other          _Z20kernel_gol_step_rowsPKmPmii,@"STO_CUDA_ENTRY STV_DEFAULT"
_Z20kernel_gol_step_rowsPKmPmii:
.text._Z20kernel_gol_step_rowsPKmPmii:
[----:B------:R-:W-:Y:S01]  /*0000*/  LDC R1, c[0x0][0x37c] ;  /* 0x0000df00ff017b82 */ /* 0x000fe20000000800 */
[----:B------:R-:W0:Y:S07]  /*0010*/  S2R R3, SR_TID.X ;  /* 0x0000000000037919 */ /* 0x000e2e0000002100 */
[----:B------:R-:W0:Y:S08]  /*0020*/  S2UR UR4, SR_CTAID.X ;  /* 0x00000000000479c3 */ /* 0x000e300000002500 */
[----:B------:R-:W0:Y:S08]  /*0030*/  LDC R0, c[0x0][0x360] ;  /* 0x0000d800ff007b82 */ /* 0x000e300000000800 */
[----:B------:R-:W1:Y:S08]  /*0040*/  LDC.64 R20, c[0x0][0x390] ;  /* 0x0000e400ff147b82 */ /* 0x000e700000000a00 */
[----:B------:R-:W2:Y:S01]  /*0050*/  S2UR UR5, SR_CTAID.Y ;  /* 0x00000000000579c3 */ /* 0x000ea20000002600 */
[----:B0-----:R-:W-:-:S05]  /*0060*/  IMAD R0, R0, UR4, R3 ;  /* 0x0000000400007c24 */ /* 0x001fca000f8e0203 */
[----:B-1----:R-:W-:-:S04]  /*0070*/  ISETP.GE.AND P0, PT, R0, R21, PT ;  /* 0x000000150000720c */ /* 0x002fc80003f06270 */
[----:B--2---:R-:W-:-:S13]  /*0080*/  ISETP.LE.OR P0, PT, R20, UR5, P0 ;  /* 0x0000000514007c0c */ /* 0x004fda0008703670 */
[----:B------:R-:W-:Y:S05]  /*0090*/  @P0 EXIT ;  /* 0x000000000000094d */ /* 0x000fea0003800000 */
[----:B------:R-:W-:Y:S01]  /*00a0*/  UISETP.NE.AND UP0, UPT, UR5, URZ, UPT ;  /* 0x000000ff0500728c */ /* 0x000fe2000bf05270 */
[----:B------:R-:W-:Y:S02]  /*00b0*/  PLOP3.LUT P0, PT, PT, PT, PT, 0x8, 0x80 ;  /* 0x000000000080781c */ /* 0x000fe40003f0e170 */
[----:B------:R-:W-:-:S06]  /*00c0*/  CS2R R6, SRZ ;  /* 0x0000000000067805 */ /* 0x000fcc000001ff00 */
[----:B------:R-:W-:Y:S05]  /*00d0*/  BRA.U !UP0, `(.L_x_1) ;  /* 0x00000001082c7547 */ /* 0x000fea000b800000 */
[----:B------:R-:W0:Y:S01]  /*00e0*/  LDC.64 R6, c[0x0][0x380] ;  /* 0x0000e000ff067b82 */ /* 0x000e220000000a00 */
[----:B------:R-:W-:Y:S01]  /*00f0*/  UIADD3 UR4, UPT, UPT, UR5, -0x1, URZ ;  /* 0xffffffff05047890 */ /* 0x000fe2000fffe0ff */
[----:B------:R-:W-:-:S05]  /*0100*/  SHF.R.S32.HI R2, RZ, 0x1f, R21 ;  /* 0x0000001fff027819 */ /* 0x000fca0000011415 */
[----:B------:R-:W-:Y:S02]  /*0110*/  IMAD R5, R2, UR4, RZ ;  /* 0x0000000402057c24 */ /* 0x000fe4000f8e02ff */
[----:B------:R-:W-:-:S04]  /*0120*/  IMAD.WIDE.U32 R2, R21, UR4, RZ ;  /* 0x0000000415027c25 */ /* 0x000fc8000f8e00ff */
[----:B------:R-:W-:Y:S01]  /*0130*/  IMAD.IADD R3, R3, 0x1, R5 ;  /* 0x0000000103037824 */ /* 0x000fe200078e0205 */
[----:B0-----:R-:W-:-:S04]  /*0140*/  LEA R6, P1, R2, R6, 0x3 ;  /* 0x0000000602067211 */ /* 0x001fc800078218ff */
[----:B------:R-:W-:Y:S02]  /*0150*/  SHF.L.U64.HI R2, R2, 0x3, R3 ;  /* 0x0000000302027819 */ /* 0x000fe40000010203 */
[----:B------:R-:W-:-:S03]  /*0160*/  ISETP.NE.U32.AND P0, PT, R6, RZ, PT ;  /* 0x000000ff0600720c */ /* 0x000fc60003f05070 */
[----:B------:R-:W-:-:S05]  /*0170*/  IMAD.X R7, R2, 0x1, R7, P1 ;  /* 0x0000000102077824 */ /* 0x000fca00008e0607 */
[----:B------:R-:W-:-:S13]  /*0180*/  ISETP.NE.AND.EX P0, PT, R7, RZ, PT, P0 ;  /* 0x000000ff0700720c */ /* 0x000fda0003f05300 */
.L_x_1:
[----:B------:R-:W0:Y:S01]  /*0190*/  LDC.64 R4, c[0x0][0x380] ;  /* 0x0000e000ff047b82 */ /* 0x000e220000000a00 */
[----:B------:R-:W-:Y:S01]  /*01a0*/  UIADD3 UR4, UPT, UPT, UR5, 0x1, URZ ;  /* 0x0000000105047890 */ /* 0x000fe2000fffe0ff */
[----:B------:R-:W-:Y:S01]  /*01b0*/  ISETP.LT.OR P2, PT, R0, 0x1, !P0 ;  /* 0x000000010000780c */ /* 0x000fe20004741670 */
[----:B------:R-:W1:Y:S01]  /*01c0*/  LDCU.64 UR6, c[0x0][0x358] ;  /* 0x00006b00ff0677ac */ /* 0x000e620008000a00 */
[----:B------:R-:W-:Y:S01]  /*01d0*/  SHF.R.S32.HI R14, RZ, 0x1f, R21 ;  /* 0x0000001fff0e7819 */ /* 0x000fe20000011415 */
[----:B------:R-:W-:Y:S01]  /*01e0*/  IMAD.WIDE.U32 R2, R21, UR5, RZ ;  /* 0x0000000515027c25 */ /* 0x000fe2000f8e00ff */
[----:B------:R-:W-:Y:S02]  /*01f0*/  CS2R R18, SRZ ;  /* 0x0000000000127805 */ /* 0x000fe4000001ff00 */
[----:B------:R-:W-:Y:S01]  /*0200*/  ISETP.LE.U32.AND P3, PT, R20, UR4, PT ;  /* 0x0000000414007c0c */ /* 0x000fe2000bf63070 */
[----:B------:R-:W2:Y:S01]  /*0210*/  LDCU.64 UR8, c[0x0][0x388] ;  /* 0x00007100ff0877ac */ /* 0x000ea20008000a00 */
[----:B------:R-:W-:-:S02]  /*0220*/  IMAD R9, R14, UR5, RZ ;  /* 0x000000050e097c24 */ /* 0x000fc4000f8e02ff */
[----:B------:R-:W-:Y:S02]  /*0230*/  IMAD.MOV.U32 R17, RZ, RZ, RZ ;  /* 0x000000ffff117224 */ /* 0x000fe400078e00ff */
[----:B------:R-:W-:Y:S02]  /*0240*/  IMAD.IADD R16, R3, 0x1, R9 ;  /* 0x0000000103107824 */ /* 0x000fe400078e0209 */
[----:B------:R-:W-:Y:S02]  /*0250*/  @!P2 VIADD R13, R0, 0xffffffff ;  /* 0xffffffff000da836 */ /* 0x000fe40000000000 */
[----:B------:R-:W-:Y:S02]  /*0260*/  IMAD.MOV.U32 R3, RZ, RZ, RZ ;  /* 0x000000ffff037224 */ /* 0x000fe400078e00ff */
[----:B------:R-:W-:-:S04]  /*0270*/  @!P2 IMAD.WIDE.U32 R12, R13, 0x8, R6 ;  /* 0x000000080d0ca825 */ /* 0x000fc800078e0006 */
[----:B------:R-:W-:Y:S01]  /*0280*/  @!P3 IMAD.WIDE.U32 R10, R21, UR4, RZ ;  /* 0x00000004150abc25 */ /* 0x000fe2000f8e00ff */
[-C--:B0-----:R-:W-:Y:S01]  /*0290*/  LEA R8, P1, R2, R4.reuse, 0x3 ;  /* 0x0000000402087211 */ /* 0x081fe200078218ff */
[----:B-1----:R-:W3:Y:S02]  /*02a0*/  @!P2 LDG.E.CONSTANT R3, desc[UR6][R12.64+0x4] ;  /* 0x000004060c03a981 */ /* 0x002ee4000c1e9900 */
[----:B------:R-:W-:Y:S01]  /*02b0*/  @!P3 IMAD R15, R14, UR4, RZ ;  /* 0x000000040e0fbc24 */ /* 0x000fe2000f8e02ff */
[----:B------:R-:W-:Y:S01]  /*02c0*/  @!P3 LEA R17, P5, R10, R4, 0x3 ;  /* 0x000000040a11b211 */ /* 0x000fe200078a18ff */
[----:B------:R-:W-:Y:S01]  /*02d0*/  IMAD.MOV.U32 R27, RZ, RZ, RZ ;  /* 0x000000ffff1b7224 */ /* 0x000fe200078e00ff */
[----:B------:R-:W-:Y:S01]  /*02e0*/  LEA.HI.X R9, R2, R5, R16, 0x3, P1 ;  /* 0x0000000502097211 */ /* 0x000fe200008f1c10 */
[----:B------:R-:W-:Y:S01]  /*02f0*/  @!P3 IMAD.IADD R4, R11, 0x1, R15 ;  /* 0x000000010b04b824 */ /* 0x000fe200078e020f */
[----:B------:R-:W-:Y:S01]  /*0300*/  @!P3 LEA R18, P4, R21, R8, 0x3 ;  /* 0x000000081512b211 */ /* 0x000fe200078818ff */
[----:B------:R-:W-:Y:S01]  /*0310*/  IMAD.SHL.U32 R15, R0, 0x8, RZ ;  /* 0x00000008000f7824 */ /* 0x000fe200078e00ff */
[----:B------:R-:W-:-:S02]  /*0320*/  ISETP.NE.U32.AND P1, PT, R17, RZ, PT ;  /* 0x000000ff1100720c */ /* 0x000fc40003f25070 */
[----:B------:R-:W-:Y:S02]  /*0330*/  SHF.R.S32.HI R17, RZ, 0x1f, R0 ;  /* 0x0000001fff117819 */ /* 0x000fe40000011400 */
[----:B------:R-:W-:Y:S02]  /*0340*/  @!P3 LEA.HI.X R19, R10, R5, R4, 0x3, P5 ;  /* 0x000000050a13b211 */ /* 0x000fe400028f1c04 */
[----:B------:R-:W-:Y:S02]  /*0350*/  @!P3 LEA.HI.X R27, R21, R9, R14, 0x3, P4 ;  /* 0x00000009151bb211 */ /* 0x000fe400020f1c0e */
[C---:B------:R-:W-:Y:S02]  /*0360*/  ISETP.GE.AND P2, PT, R0.reuse, 0x1, PT ;  /* 0x000000010000780c */ /* 0x040fe40003f46270 */
[----:B------:R-:W-:Y:S02]  /*0370*/  SHF.L.U64.HI R14, R0, 0x3, R17 ;  /* 0x00000003000e7819 */ /* 0x000fe40000010211 */
[----:B------:R-:W-:Y:S01]  /*0380*/  IADD3 R22, P3, PT, R6, R15, RZ ;  /* 0x0000000f06167210 */ /* 0x000fe20007f7e0ff */
[----:B------:R-:W-:Y:S01]  /*0390*/  VIADD R20, R0, 0x1 ;  /* 0x0000000100147836 */ /* 0x000fe20000000000 */
[----:B------:R-:W-:-:S02]  /*03a0*/  ISETP.NE.AND.EX P1, PT, R19, RZ, PT, P1 ;  /* 0x000000ff1300720c */ /* 0x000fc40003f25310 */
[----:B------:R-:W-:Y:S01]  /*03b0*/  CS2R R4, SRZ ;  /* 0x0000000000047805 */ /* 0x000fe2000001ff00 */
[----:B------:R-:W-:Y:S01]  /*03c0*/  IMAD.X R23, R7, 0x1, R14, P3 ;  /* 0x0000000107177824 */ /* 0x000fe200018e060e */
[----:B------:R-:W-:Y:S02]  /*03d0*/  ISETP.LT.OR P3, PT, R0, 0x1, !P1 ;  /* 0x000000010000780c */ /* 0x000fe40004f61670 */
[CC--:B------:R-:W-:Y:S02]  /*03e0*/  ISETP.GE.OR P4, PT, R20.reuse, R21.reuse, !P0 ;  /* 0x000000151400720c */ /* 0x0c0fe40004786670 */
[----:B------:R-:W-:Y:S01]  /*03f0*/  ISETP.GE.AND P5, PT, R20, R21, PT ;  /* 0x000000151400720c */ /* 0x000fe20003fa6270 */
[----:B------:R-:W3:Y:S01]  /*0400*/  @P0 LDG.E.64.CONSTANT R4, desc[UR6][R22.64] ;  /* 0x0000000616040981 */ /* 0x000ee2000c1e9b00 */
[----:B------:R-:W-:Y:S01]  /*0410*/  @P2 VIADD R7, R0, 0xffffffff ;  /* 0xffffffff00072836 */ /* 0x000fe20000000000 */
[----:B------:R-:W-:Y:S01]  /*0420*/  IADD3 R6, P0, PT, R18, R15, RZ ;  /* 0x0000000f12067210 */ /* 0x000fe20007f1e0ff */
[----:B------:R-:W-:-:S02]  /*0430*/  IMAD.MOV.U32 R25, RZ, RZ, RZ ;  /* 0x000000ffff197224 */ /* 0x000fc400078e00ff */
[----:B------:R-:W-:-:S04]  /*0440*/  IMAD.WIDE R10, R0, 0x8, R8 ;  /* 0x00000008000a7825 */ /* 0x000fc800078e0208 */
[----:B------:R-:W-:Y:S01]  /*0450*/  @P2 IMAD.WIDE.U32 R8, R7, 0x8, R8 ;  /* 0x0000000807082825 */ /* 0x000fe200078e0008 */
[----:B------:R0:W4:Y:S03]  /*0460*/  @!P4 LDG.E.CONSTANT R25, desc[UR6][R22.64+0x8] ;  /* 0x000008061619c981 */ /* 0x000126000c1e9900 */
[----:B------:R-:W-:Y:S01]  /*0470*/  IMAD.MOV.U32 R19, RZ, RZ, RZ ;  /* 0x000000ffff137224 */ /* 0x000fe200078e00ff */
[----:B------:R-:W5:Y:S01]  /*0480*/  LDG.E.64.CONSTANT R12, desc[UR6][R10.64] ;  /* 0x000000060a0c7981 */ /* 0x000f62000c1e9b00 */
[----:B------:R-:W-:Y:S01]  /*0490*/  IMAD.X R7, R27, 0x1, R14, P0 ;  /* 0x000000011b077824 */ /* 0x000fe200000e060e */
[----:B------:R-:W-:Y:S01]  /*04a0*/  ISETP.GE.OR P0, PT, R20, R21, !P1 ;  /* 0x000000151400720c */ /* 0x000fe20004f06670 */
[----:B------:R-:W-:Y:S02]  /*04b0*/  @!P3 VIADD R21, R0, 0xffffffff ;  /* 0xffffffff0015b836 */ /* 0x000fe40000000000 */
[----:B------:R-:W-:Y:S01]  /*04c0*/  @!P3 IMAD.MOV.U32 R26, RZ, RZ, R18 ;  /* 0x000000ffff1ab224 */ /* 0x000fe200078e0012 */
[----:B------:R-:W-:Y:S01]  /*04d0*/  CS2R R14, SRZ ;  /* 0x00000000000e7805 */ /* 0x000fe2000001ff00 */
[----:B------:R-:W-:Y:S01]  /*04e0*/  IMAD.MOV.U32 R29, RZ, RZ, RZ ;  /* 0x000000ffff1d7224 */ /* 0x000fe200078e00ff */
[----:B------:R1:W2:Y:S01]  /*04f0*/  @!P5 LDG.E.CONSTANT R19, desc[UR6][R10.64+0x8] ;  /* 0x000008060a13d981 */ /* 0x0002a2000c1e9900 */
[----:B0-----:R-:W-:-:S02]  /*0500*/  IMAD.MOV.U32 R23, RZ, RZ, RZ ;  /* 0x000000ffff177224 */ /* 0x001fc400078e00ff */
[----:B------:R-:W-:Y:S01]  /*0510*/  @!P3 IMAD.WIDE.U32 R20, R21, 0x8, R26 ;  /* 0x000000081514b825 */ /* 0x000fe200078e001a */
[----:B------:R-:W2:Y:S04]  /*0520*/  @P1 LDG.E.64.CONSTANT R14, desc[UR6][R6.64] ;  /* 0x00000006060e1981 */ /* 0x000ea8000c1e9b00 */
[----:B------:R0:W2:Y:S01]  /*0530*/  @P2 LDG.E.CONSTANT R29, desc[UR6][R8.64+0x4] ;  /* 0x00000406081d2981 */ /* 0x0000a2000c1e9900 */
[----:B-1----:R-:W-:-:S03]  /*0540*/  IMAD.MOV.U32 R11, RZ, RZ, RZ ;  /* 0x000000ffff0b7224 */ /* 0x002fc600078e00ff */
[----:B------:R-:W2:Y:S04]  /*0550*/  @!P3 LDG.E.CONSTANT R23, desc[UR6][R20.64+0x4] ;  /* 0x000004061417b981 */ /* 0x000ea8000c1e9900 */
[----:B------:R1:W2:Y:S01]  /*0560*/  @!P0 LDG.E.CONSTANT R11, desc[UR6][R6.64+0x8] ;  /* 0x00000806060b8981 */ /* 0x0002a2000c1e9900 */
[----:B------:R-:W-:-:S05]  /*0570*/  IADD3 R0, P0, PT, R0, R2, RZ ;  /* 0x0000000200007210 */ /* 0x000fca0007f1e0ff */
[----:B------:R-:W-:Y:S01]  /*0580*/  IMAD.X R17, R17, 0x1, R16, P0 ;  /* 0x0000000111117824 */ /* 0x000fe200000e0610 */
[----:B---3--:R-:W-:Y:S02]  /*0590*/  SHF.L.W.U32.HI R3, R3, 0x1, R4 ;  /* 0x0000000103037819 */ /* 0x008fe40000010e04 */
[----:B------:R-:W-:-:S04]  /*05a0*/  SHF.L.W.U32.HI R10, R4, 0x1f, R5 ;  /* 0x0000001f040a7819 */ /* 0x000fc80000010e05 */
[----:B------:R-:W-:Y:S02]  /*05b0*/  LOP3.LUT R2, R10, R3, R4, 0x96, !PT ;  /* 0x000000030a027212 */ /* 0x000fe400078e9604 */
[----:B----4-:R-:W-:Y:S02]  /*05c0*/  SHF.L.W.U32.HI R25, R5, 0x1f, R25 ;  /* 0x0000001f05197819 */ /* 0x010fe40000010e19 */
[----:B-----5:R-:W-:Y:S02]  /*05d0*/  SHF.L.W.U32.HI R18, R12, 0x1, R13 ;  /* 0x000000010c127819 */ /* 0x020fe40000010e0d */
[----:B--2---:R-:W-:Y:S02]  /*05e0*/  SHF.L.W.U32.HI R27, R13, 0x1f, R19 ;  /* 0x0000001f0d1b7819 */ /* 0x004fe40000010e13 */
[----:B------:R-:W-:Y:S02]  /*05f0*/  SHF.L.W.U32.HI R19, R4, 0x1, R5 ;  /* 0x0000000104137819 */ /* 0x000fe40000010e05 */
[----:B------:R-:W-:-:S02]  /*0600*/  LOP3.LUT R4, R3, R4, R10, 0xe8, !PT ;  /* 0x0000000403047212 */ /* 0x000fc400078ee80a */
[----:B0-----:R-:W-:Y:S02]  /*0610*/  SHF.L.W.U32.HI R8, R14, 0x1, R15 ;  /* 0x000000010e087819 */ /* 0x001fe40000010e0f */
[----:B------:R-:W-:Y:S02]  /*0620*/  LOP3.LUT R3, R25, R19, R5, 0x96, !PT ;  /* 0x0000001319037212 */ /* 0x000fe400078e9605 */
[----:B-1----:R-:W-:Y:S02]  /*0630*/  LOP3.LUT R7, R19, R5, R25, 0xe8, !PT ;  /* 0x0000000513077212 */ /* 0x002fe400078ee819 */
[----:B------:R-:W-:Y:S02]  /*0640*/  SHF.L.W.U32.HI R29, R29, 0x1, R12 ;  /* 0x000000011d1d7819 */ /* 0x000fe40000010e0c */
[----:B------:R-:W-:Y:S02]  /*0650*/  SHF.L.W.U32.HI R10, R12, 0x1f, R13 ;  /* 0x0000001f0c0a7819 */ /* 0x000fe40000010e0d */
[----:B------:R-:W-:-:S02]  /*0660*/  SHF.L.W.U32.HI R23, R23, 0x1, R14 ;  /* 0x0000000117177819 */ /* 0x000fc40000010e0e */
[----:B------:R-:W-:Y:S02]  /*0670*/  SHF.L.W.U32.HI R5, R14, 0x1f, R15 ;  /* 0x0000001f0e057819 */ /* 0x000fe40000010e0f */
[----:B------:R-:W-:Y:S02]  /*0680*/  SHF.L.W.U32.HI R11, R15, 0x1f, R11 ;  /* 0x0000001f0f0b7819 */ /* 0x000fe40000010e0b */
[----:B------:R-:W-:Y:S02]  /*0690*/  LOP3.LUT R6, R8, R27, R18, 0x96, !PT ;  /* 0x0000001b08067212 */ /* 0x000fe400078e9612 */
[----:B------:R-:W-:Y:S02]  /*06a0*/  LOP3.LUT R9, R23, R10, R29, 0x96, !PT ;  /* 0x0000000a17097212 */ /* 0x000fe400078e961d */
[----:B------:R-:W-:Y:S02]  /*06b0*/  LOP3.LUT R8, R27, R18, R8, 0xe8, !PT ;  /* 0x000000121b087212 */ /* 0x000fe400078ee808 */
[----:B------:R-:W-:-:S02]  /*06c0*/  LOP3.LUT R10, R10, R29, R23, 0xe8, !PT ;  /* 0x0000001d0a0a7212 */ /* 0x000fc400078ee817 */
[CC--:B------:R-:W-:Y:S02]  /*06d0*/  LOP3.LUT R19, R5.reuse, R14.reuse, RZ, 0xc0, !PT ;  /* 0x0000000e05137212 */ /* 0x0c0fe400078ec0ff */
[----:B------:R-:W-:Y:S02]  /*06e0*/  LOP3.LUT R18, R5, R14, RZ, 0x3c, !PT ;  /* 0x0000000e05127212 */ /* 0x000fe400078e3cff */
[CC--:B------:R-:W-:Y:S02]  /*06f0*/  LOP3.LUT R14, R11.reuse, R15.reuse, RZ, 0xc0, !PT ;  /* 0x0000000f0b0e7212 */ /* 0x0c0fe400078ec0ff */
[----:B------:R-:W-:Y:S02]  /*0700*/  LOP3.LUT R15, R11, R15, RZ, 0x3c, !PT ;  /* 0x0000000f0b0f7212 */ /* 0x000fe400078e3cff */
[----:B------:R-:W-:Y:S02]  /*0710*/  LOP3.LUT R5, R19, R10, R4, 0x96, !PT ;  /* 0x0000000a13057212 */ /* 0x000fe400078e9604 */
[----:B------:R-:W-:-:S02]  /*0720*/  LOP3.LUT R4, R10, R4, R19, 0xe8, !PT ;  /* 0x000000040a047212 */ /* 0x000fc400078ee813 */
[----:B------:R-:W-:Y:S02]  /*0730*/  LOP3.LUT R10, R14, R8, R7, 0x96, !PT ;  /* 0x000000080e0a7212 */ /* 0x000fe400078e9607 */
[----:B------:R-:W-:Y:S02]  /*0740*/  LOP3.LUT R7, R8, R7, R14, 0xe8, !PT ;  /* 0x0000000708077212 */ /* 0x000fe400078ee80e */
[----:B------:R-:W-:Y:S02]  /*0750*/  LOP3.LUT R11, R6, R3, R15, 0xe8, !PT ;  /* 0x00000003060b7212 */ /* 0x000fe400078ee80f */
[----:B------:R-:W-:Y:S02]  /*0760*/  LOP3.LUT R8, R9, R2, R18, 0xe8, !PT ;  /* 0x0000000209087212 */ /* 0x000fe400078ee812 */
[----:B------:R-:W-:Y:S02]  /*0770*/  LOP3.LUT R6, R15, R6, R3, 0x96, !PT ;  /* 0x000000060f067212 */ /* 0x000fe400078e9603 */
[----:B------:R-:W-:-:S02]  /*0780*/  LOP3.LUT R7, R7, R11, R10, 0xf8, !PT ;  /* 0x0000000b07077212 */ /* 0x000fc400078ef80a */
[----:B------:R-:W-:Y:S02]  /*0790*/  LOP3.LUT R9, R18, R9, R2, 0x96, !PT ;  /* 0x0000000912097212 */ /* 0x000fe400078e9602 */
[----:B------:R-:W-:Y:S02]  /*07a0*/  LOP3.LUT R3, R4, R8, R5, 0xf8, !PT ;  /* 0x0000000804037212 */ /* 0x000fe400078ef805 */
[----:B------:R-:W-:Y:S02]  /*07b0*/  LOP3.LUT R6, R6, R7, R13, 0x32, !PT ;  /* 0x0000000706067212 */ /* 0x000fe400078e320d */
[----:B------:R-:W-:Y:S02]  /*07c0*/  LEA R2, P0, R0, UR8, 0x3 ;  /* 0x0000000800027c11 */ /* 0x000fe4000f8018ff */
[----:B------:R-:W-:Y:S02]  /*07d0*/  LOP3.LUT R12, R9, R3, R12, 0x32, !PT ;  /* 0x00000003090c7212 */ /* 0x000fe400078e320c */
[----:B------:R-:W-:-:S02]  /*07e0*/  LOP3.LUT R7, R6, R11, R10, 0x60, !PT ;  /* 0x0000000b06077212 */ /* 0x000fc400078e600a */
[----:B------:R-:W-:Y:S02]  /*07f0*/  LEA.HI.X R3, R0, UR9, R17, 0x3, P0 ;  /* 0x0000000900037c11 */ /* 0x000fe400080f1c11 */
[----:B------:R-:W-:-:S05]  /*0800*/  LOP3.LUT R6, R12, R8, R5, 0x60, !PT ;  /* 0x000000080c067212 */ /* 0x000fca00078e6005 */
[----:B------:R-:W-:Y:S01]  /*0810*/  STG.E.64 desc[UR6][R2.64], R6 ;  /* 0x0000000602007986 */ /* 0x000fe2000c101b06 */
[----:B------:R-:W-:Y:S05]  /*0820*/  EXIT ;  /* 0x000000000000794d */ /* 0x000fea0003800000 */
.L_x_2:
        /* <DEDUP_REMOVED lines=13> */
.L_x_5:


//--------------------- .text._Z20kernel_tiles_to_rowsPKmPmi --------------------------
	.section	.text._Z20kernel_tiles_to_rowsPKmPmi,"ax",@progbits
	.align	128
        .global         _Z20kernel_tiles_to_rowsPKmPmi
        .type           _Z20kernel_tiles_to_rowsPKmPmi,@function
        .size           _Z20kernel_tiles_to_rowsPKmPmi,(.L_x_6 - _Z20kernel_tiles_to_rowsPKmPmi)
        .other          _Z20kernel_tiles_to_rowsPKmPmi,@"STO_CUDA_ENTRY STV_DEFAULT"
_Z20kernel_tiles_to_rowsPKmPmi:
.text._Z20kernel_tiles_to_rowsPKmPmi:
[----:B------:R-:W-:Y:S01]  /*0000*/  LDC R1, c[0x0][0x37c] ;  /* 0x0000df00ff017b82 */ /* 0x000fe20000000800 */
[----:B------:R-:W0:Y:S01]  /*0010*/  S2R R3, SR_TID.X ;  /* 0x0000000000037919 */ /* 0x000e220000002100 */
[----:B------:R-:W1:Y:S06]  /*0020*/  LDCU UR8, c[0x0][0x390] ;  /* 0x00007200ff0877ac */ /* 0x000e6c0008000800 */
[----:B------:R-:W0:Y:S01]  /*0030*/  S2UR UR5, SR_CTAID.X ;  /* 0x00000000000579c3 */ /* 0x000e220000002500 */
[----:B------:R-:W2:Y:S07]  /*0040*/  S2R R5, SR_CTAID.Y ;  /* 0x0000000000057919 */ /* 0x000eae0000002600 */
[----:B------:R-:W0:Y:S01]  /*0050*/  LDC R2, c[0x0][0x360] ;  /* 0x0000d800ff027b82 */ /* 0x000e220000000800 */
[----:B-1----:R-:W-:-:S04]  /*0060*/  USHF.R.S32.HI UR4, URZ, 0x1f, UR8 ;  /* 0x0000001fff047899 */ /* 0x002fc80008011408 */
[----:B------:R-:W-:-:S04]  /*0070*/  ULEA.HI UR4, UR4, UR8, URZ, 0x6 ;  /* 0x0000000804047291 */ /* 0x000fc8000f8f30ff */
[----:B------:R-:W-:Y:S01]  /*0080*/  USHF.R.S32.HI UR4, URZ, 0x6, UR4 ;  /* 0x00000006ff047899 */ /* 0x000fe20008011404 */
[----:B0-----:R-:W-:-:S05]  /*0090*/  IMAD R2, R2, UR5, R3 ;  /* 0x0000000502027c24 */ /* 0x001fca000f8e0203 */
[----:B------:R-:W-:-:S04]  /*00a0*/  ISETP.GE.AND P0, PT, R2, UR4, PT ;  /* 0x0000000402007c0c */ /* 0x000fc8000bf06270 */
[----:B--2---:R-:W-:-:S13]  /*00b0*/  ISETP.GE.OR P0, PT, R5, UR8, P0 ;  /* 0x0000000805007c0c */ /* 0x004fda0008706670 */
[----:B------:R-:W-:Y:S05]  /*00c0*/  @P0 EXIT ;  /* 0x000000000000094d */ /* 0x000fea0003800000 */
[----:B------:R-:W0:Y:S01]  /*00d0*/  LDCU.128 UR12, c[0x0][0x380] ;  /* 0x00007000ff0c77ac */ /* 0x000e220008000c00 */
[----:B------:R-:W-:Y:S01]  /*00e0*/  IMAD.SHL.U32 R6, R2, 0x8, RZ ;  /* 0x0000000802067824 */ /* 0x000fe200078e00ff */
[----:B------:R-:W-:Y:S01]  /*00f0*/  SHF.R.U32.HI R3, RZ, 0x3, R5 ;  /* 0x00000003ff037819 */ /* 0x000fe20000011605 */
[----:B------:R-:W-:-:S03]  /*0100*/  USHF.R.U32.HI UR5, URZ, 0x3, UR8 ;  /* 0x00000003ff057899 */ /* 0x000fc60008011608 */
[--C-:B------:R-:W-:Y:S01]  /*0110*/  SHF.R.S32.HI R7, RZ, 0x1f, R6.reuse ;  /* 0x0000001fff077819 */ /* 0x100fe20000011406 */
[----:B------:R-:W1:Y:S02]  /*0120*/  LDCU.64 UR6, c[0x0][0x358] ;  /* 0x00006b00ff0677ac */ /* 0x000e640008000a00 */
[----:B------:R-:W-:-:S03]  /*0130*/  IMAD.WIDE.U32 R6, R3, UR5, R6 ;  /* 0x0000000503067c25 */ /* 0x000fc6000f8e0006 */
[----:B0-----:R-:W-:-:S04]  /*0140*/  LEA R22, P0, R6, UR12, 0x3 ;  /* 0x0000000c06167c11 */ /* 0x001fc8000f8018ff */
[----:B------:R-:W-:-:S05]  /*0150*/  LEA.HI.X R23, R6, UR13, R7, 0x3, P0 ;  /* 0x0000000d06177c11 */ /* 0x000fca00080f1c07 */
[----:B-1----:R-:W2:Y:S04]  /*0160*/  LDG.E.64.CONSTANT R18, desc[UR6][R22.64+0x28] ;  /* 0x0000280616127981 */ /* 0x002ea8000c1e9b00 */
[----:B------:R-:W3:Y:S04]  /*0170*/  LDG.E.64.CONSTANT R24, desc[UR6][R22.64+0x8] ;  /* 0x0000080616187981 */ /* 0x000ee8000c1e9b00 */
[----:B------:R-:W4:Y:S04]  /*0180*/  LDG.E.64.CONSTANT R10, desc[UR6][R22.64+0x30] ;  /* 0x00003006160a7981 */ /* 0x000f28000c1e9b00 */
[----:B------:R-:W5:Y:S04]  /*0190*/  LDG.E.64.CONSTANT R12, desc[UR6][R22.64+0x20] ;  /* 0x00002006160c7981 */ /* 0x000f68000c1e9b00 */
[----:B------:R-:W5:Y:S04]  /*01a0*/  LDG.E.64.CONSTANT R16, desc[UR6][R22.64+0x10] ;  /* 0x0000100616107981 */ /* 0x000f68000c1e9b00 */
[----:B------:R-:W5:Y:S04]  /*01b0*/  LDG.E.64.CONSTANT R20, desc[UR6][R22.64] ;  /* 0x0000000616147981 */ /* 0x000f68000c1e9b00 */
[----:B------:R-:W5:Y:S04]  /*01c0*/  LDG.E.64.CONSTANT R6, desc[UR6][R22.64+0x18] ;  /* 0x0000180616067981 */ /* 0x000f68000c1e9b00 */
[----:B------:R-:W5:Y:S01]  /*01d0*/  LDG.E.64.CONSTANT R8, desc[UR6][R22.64+0x38] ;  /* 0x0000380616087981 */ /* 0x000f62000c1e9b00 */
[----:B------:R-:W-:-:S05]  /*01e0*/  IMAD.SHL.U32 R15, R5, 0x8, RZ ;  /* 0x00000008050f7824 */ /* 0x000fca00078e00ff */
[----:B------:R-:W-:Y:S01]  /*01f0*/  LOP3.LUT R15, R15, 0x38, RZ, 0xc0, !PT ;  /* 0x000000380f0f7812 */ /* 0x000fe200078ec0ff */
[----:B------:R-:W-:Y:S01]  /*0200*/  USHF.R.S32.HI UR5, URZ, 0x1f, UR4 ;  /* 0x0000001fff057899 */ /* 0x000fe20008011404 */
[----:B------:R-:W-:-:S03]  /*0210*/  SHF.R.S32.HI R3, RZ, 0x1f, R2 ;  /* 0x0000001fff037819 */ /* 0x000fc60000011402 */
[----:B------:R-:W-:-:S04]  /*0220*/  IMAD.WIDE.U32 R2, R5, UR4, R2 ;  /* 0x0000000405027c25 */ /* 0x000fc8000f8e0002 */
[----:B------:R-:W-:-:S04]  /*0230*/  IMAD R5, R5, UR5, RZ ;  /* 0x0000000505057c24 */ /* 0x000fc8000f8e02ff */
[----:B------:R-:W-:Y:S01]  /*0240*/  IMAD.IADD R3, R3, 0x1, R5 ;  /* 0x0000000103037824 */ /* 0x000fe200078e0205 */
[----:B--2---:R-:W-:-:S05]  /*0250*/  SHF.R.U64 R4, R18, R15, R19 ;  /* 0x0000000f12047219 */ /* 0x004fca0000001213 */
[----:B------:R-:W-:Y:S01]  /*0260*/  IMAD.SHL.U32 R4, R4, 0x100, RZ ;  /* 0x0000010004047824 */ /* 0x000fe200078e00ff */
[-C--:B---3--:R-:W-:Y:S02]  /*0270*/  SHF.R.U64 R14, R24, R15.reuse, R25 ;  /* 0x0000000f180e7219 */ /* 0x088fe40000001219 */
[-C--:B----4-:R-:W-:Y:S02]  /*0280*/  SHF.R.U64 R0, R10, R15.reuse, R11 ;  /* 0x0000000f0a007219 */ /* 0x090fe4000000120b */
[----:B------:R-:W-:Y:S02]  /*0290*/  LOP3.LUT R4, R4, 0xff00, RZ, 0xc0, !PT ;  /* 0x0000ff0004047812 */ /* 0x000fe400078ec0ff */
[----:B-----5:R-:W-:Y:S01]  /*02a0*/  SHF.R.U64 R13, R12, R15, R13 ;  /* 0x0000000f0c0d7219 */ /* 0x020fe2000000120d */
[----:B------:R-:W-:Y:S02]  /*02b0*/  IMAD.SHL.U32 R14, R14, 0x100, RZ ;  /* 0x000001000e0e7824 */ /* 0x000fe400078e00ff */
[----:B------:R-:W-:Y:S01]  /*02c0*/  IMAD.U32 R0, R0, 0x10000, RZ ;  /* 0x0001000000007824 */ /* 0x000fe200078e00ff */
[----:B------:R-:W-:-:S02]  /*02d0*/  LOP3.LUT R11, R4, 0xff, R13, 0xf8, !PT ;  /* 0x000000ff040b7812 */ /* 0x000fc400078ef80d */
[-C--:B------:R-:W-:Y:S02]  /*02e0*/  SHF.R.U64 R17, R16, R15.reuse, R17 ;  /* 0x0000000f10117219 */ /* 0x080fe40000001211 */
[-C--:B------:R-:W-:Y:S02]  /*02f0*/  SHF.R.U64 R21, R20, R15.reuse, R21 ;  /* 0x0000000f14157219 */ /* 0x080fe40000001215 */
[----:B------:R-:W-:Y:S02]  /*0300*/  LOP3.LUT R14, R14, 0xff00, RZ, 0xc0, !PT ;  /* 0x0000ff000e0e7812 */ /* 0x000fe400078ec0ff */
[-C--:B------:R-:W-:Y:S02]  /*0310*/  SHF.R.U64 R6, R6, R15.reuse, R7 ;  /* 0x0000000f06067219 */ /* 0x080fe40000001207 */
[----:B------:R-:W-:Y:S01]  /*0320*/  LOP3.LUT R7, R11, 0xff0000, R0, 0xf8, !PT ;  /* 0x00ff00000b077812 */ /* 0x000fe200078ef800 */
[----:B------:R-:W-:Y:S01]  /*0330*/  IMAD.U32 R17, R17, 0x10000, RZ ;  /* 0x0001000011117824 */ /* 0x000fe200078e00ff */
[----:B------:R-:W-:-:S02]  /*0340*/  SHF.R.U64 R0, R8, R15, R9 ;  /* 0x0000000f08007219 */ /* 0x000fc40000001209 */
[----:B------:R-:W-:Y:S01]  /*0350*/  LOP3.LUT R14, R14, 0xff, R21, 0xf8, !PT ;  /* 0x000000ff0e0e7812 */ /* 0x000fe200078ef815 */
[----:B------:R-:W-:Y:S01]  /*0360*/  IMAD.SHL.U32 R6, R6, 0x1000000, RZ ;  /* 0x0100000006067824 */ /* 0x000fe200078e00ff */
[----:B------:R-:W-:Y:S01]  /*0370*/  LEA R4, P0, R2, UR14, 0x3 ;  /* 0x0000000e02047c11 */ /* 0x000fe2000f8018ff */
[----:B------:R-:W-:Y:S01]  /*0380*/  IMAD.SHL.U32 R0, R0, 0x1000000, RZ ;  /* 0x0100000000007824 */ /* 0x000fe200078e00ff */
[----:B------:R-:W-:Y:S02]  /*0390*/  LOP3.LUT R17, R14, 0xff0000, R17, 0xf8, !PT ;  /* 0x00ff00000e117812 */ /* 0x000fe400078ef811 */
[----:B------:R-:W-:Y:S02]  /*03a0*/  LEA.HI.X R5, R2, UR15, R3, 0x3, P0 ;  /* 0x0000000f02057c11 */ /* 0x000fe400080f1c03 */
[----:B------:R-:W-:Y:S02]  /*03b0*/  LOP3.LUT R2, R17, 0xff000000, R6, 0xf8, !PT ;  /* 0xff00000011027812 */ /* 0x000fe400078ef806 */
[----:B------:R-:W-:-:S05]  /*03c0*/  LOP3.LUT R3, R0, R7, RZ, 0xfc, !PT ;  /* 0x0000000700037212 */ /* 0x000fca00078efcff */
[----:B------:R-:W-:Y:S01]  /*03d0*/  STG.E.64 desc[UR6][R4.64], R2 ;  /* 0x0000000204007986 */ /* 0x000fe2000c101b06 */
[----:B------:R-:W-:Y:S05]  /*03e0*/  EXIT ;  /* 0x000000000000794d */ /* 0x000fea0003800000 */
.L_x_3:
        /* <DEDUP_REMOVED lines=9> */
.L_x_6:


//--------------------- .nv.shared.reserved.0     --------------------------
	.section	.nv.shared.reserved.0,"aw",@nobits
	.weak		__nv_reservedSMEM_offset_0_alias
	.size		__nv_reservedSMEM_offset_0_alias, 0, 64
	.other		__nv_reservedSMEM_offset_0_alias,@"STO_CUDA_RESERVED_SHARED STV_DEFAULT"
__nv_reservedSMEM_offset_0_alias:
	.zero		0
	.zero		64


//--------------------- .nv.constant0._Z20kernel_rows_to_tilesPKmPmi --------------------------
	.section	.nv.constant0._Z20kernel_rows_to_tilesPKmPmi,"a",@progbits
	.sectionflags	@""
	.align	4
.nv.constant0._Z20kernel_rows_to_tilesPKmPmi:
	.zero		916


//--------------------- .nv.constant0._Z20kernel_gol_step_rowsPKmPmii --------------------------
	.section	.nv.constant0._Z20kernel_gol_step_rowsPKmPmii,"a",@progbits
	.sectionflags	@""
	.align	4
.nv.constant0._Z20kernel_gol_step_rowsPKmPmii:
	.zero		920


//--------------------- .nv.constant0._Z20kernel_tiles_to_rowsPKmPmi --------------------------
	.section	.nv.constant0._Z20kernel_tiles_to_rowsPKmPmi,"a",@progbits
	.sectionflags	@""
	.align	4
.nv.constant0._Z20kernel_tiles_to_rowsPKmPmi:
	.zero		916


//--------------------- SYMBOLS --------------------------

	.type		.nv.reservedSmem.offset0,@object
	.size		.nv.reservedSmem.offset0,0x4
